	.headerflags	@"EF_CUDA_TEXMODE_UNIFIED EF_CUDA_64BIT_ADDRESS EF_CUDA_ACCELERATORS EF_CUDA_SM90 EF_CUDA_VIRTUAL_SM(EF_CUDA_SM90)"
	.elftype	@"ET_EXEC"


//--------------------- .nv.info                  --------------------------
	.section	.nv.info,"",@"SHT_CUDA_INFO"
	.align	4


	//----- nvinfo : EIATTR_REGCOUNT
	.align		4
        /*0000*/ 	.byte	0x04, 0x2f
        /*0002*/ 	.short	(.L_1 - .L_0)
	.align		4
.L_0:
        /*0004*/ 	.word	index@(triton_poi_fused_cat_1)
        /*0008*/ 	.word	0x0000000c


	//----- nvinfo : EIATTR_MIN_STACK_SIZE
	.align		4
.L_1:
        /*000c*/ 	.byte	0x04, 0x12
        /*000e*/ 	.short	(.L_3 - .L_2)
	.align		4
.L_2:
        /*0010*/ 	.word	index@(triton_poi_fused_cat_1)
        /*0014*/ 	.word	0x00000000


	//----- nvinfo : EIATTR_FRAME_SIZE
	.align		4
.L_3:
        /*0018*/ 	.byte	0x04, 0x11
        /*001a*/ 	.short	(.L_5 - .L_4)
	.align		4
.L_4:
        /*001c*/ 	.word	index@(triton_poi_fused_cat_1)
        /*0020*/ 	.word	0x00000000


	//----- nvinfo : EIATTR_MIN_STACK_SIZE
	.align		4
.L_5:
        /*0024*/ 	.byte	0x04, 0x12
        /*0026*/ 	.short	(.L_7 - .L_6)
	.align		4
.L_6:
        /*0028*/ 	.word	index@(triton_poi_fused_cat_1)
        /*002c*/ 	.word	0x00000000
.L_7:


//--------------------- .nv.info.triton_poi_fused_cat_1 --------------------------
	.section	.nv.info.triton_poi_fused_cat_1,"",@"SHT_CUDA_INFO"
	.sectionflags	@""
	.align	4


	//----- nvinfo : EIATTR_CUDA_API_VERSION
	.align		4
        /*0000*/ 	.byte	0x04, 0x37
        /*0002*/ 	.short	(.L_9 - .L_8)
.L_8:
        /*0004*/ 	.word	0x0000007c


	//----- nvinfo : EIATTR_KPARAM_INFO
	.align		4
.L_9:
        /*0008*/ 	.byte	0x04, 0x17
        /*000a*/ 	.short	(.L_11 - .L_10)
.L_10:
        /*000c*/ 	.word	0x00000000
        /*0010*/ 	.short	0x0002
        /*0012*/ 	.short	0x0010
        /*0014*/ 	.byte	0x00, 0xf0, 0x11, 0x00


	//----- nvinfo : EIATTR_KPARAM_INFO
	.align		4
.L_11:
        /*0018*/ 	.byte	0x04, 0x17
        /*001a*/ 	.short	(.L_13 - .L_12)
.L_12:
        /*001c*/ 	.word	0x00000000
        /*0020*/ 	.short	0x0001
        /*0022*/ 	.short	0x0008
        /*0024*/ 	.byte	0x00, 0xf4, 0x21, 0x00


	//----- nvinfo : EIATTR_KPARAM_INFO
	.align		4
.L_13:
        /*0028*/ 	.byte	0x04, 0x17
        /*002a*/ 	.short	(.L_15 - .L_14)
.L_14:
        /*002c*/ 	.word	0x00000000
        /*0030*/ 	.short	0x0000
        /*0032*/ 	.short	0x0000
        /*0034*/ 	.byte	0x00, 0xf4, 0x21, 0x00


	//----- nvinfo : EIATTR_SPARSE_MMA_MASK
	.align		4
.L_15:
        /*0038*/ 	.byte	0x03, 0x50
        /*003a*/ 	.short	0x0000


	//----- nvinfo : EIATTR_MAXREG_COUNT
	.align		4
        /*003c*/ 	.byte	0x03, 0x1b
        /*003e*/ 	.short	0x00ff


	//----- nvinfo : EIATTR_EXIT_INSTR_OFFSETS
	.align		4
        /*0040*/ 	.byte	0x04, 0x1c
        /*0042*/ 	.short	(.L_17 - .L_16)


	//   ....[0]....
.L_16:
        /*0044*/ 	.word	0x00000130


	//   ....[1]....
        /*0048*/ 	.word	0x00000150


	//----- nvinfo : EIATTR_REQNTID
	.align		4
.L_17:
        /*004c*/ 	.byte	0x04, 0x10
        /*004e*/ 	.short	(.L_19 - .L_18)
.L_18:
        /*0050*/ 	.word	0x00000080
        /*0054*/ 	.word	0x00000001
        /*0058*/ 	.word	0x00000001


	//----- nvinfo : EIATTR_CBANK_PARAM_SIZE
	.align		4
.L_19:
        /*005c*/ 	.byte	0x03, 0x19
        /*005e*/ 	.short	0x0014


	//----- nvinfo : EIATTR_PARAM_CBANK
	.align		4
        /*0060*/ 	.byte	0x04, 0x0a
        /*0062*/ 	.short	(.L_21 - .L_20)
	.align		4
.L_20:
        /*0064*/ 	.word	index@(.nv.constant0.triton_poi_fused_cat_1)
        /*0068*/ 	.short	0x0210
        /*006a*/ 	.short	0x0014


	//----- nvinfo : EIATTR_SW_WAR
	.align		4
.L_21:
        /*006c*/ 	.byte	0x04, 0x36
        /*006e*/ 	.short	(.L_23 - .L_22)
.L_22:
        /*0070*/ 	.word	0x00000008
.L_23:


//--------------------- .nv.callgraph             --------------------------
	.section	.nv.callgraph,"",@"SHT_CUDA_CALLGRAPH"
	.align	4
	.sectionentsize	8
	.align		4
        /*0000*/ 	.word	0x00000000
	.align		4
        /*0004*/ 	.word	0xffffffff
	.align		4
        /*0008*/ 	.word	0x00000000
	.align		4
        /*000c*/ 	.word	0xfffffffe
	.align		4
        /*0010*/ 	.word	0x00000000
	.align		4
        /*0014*/ 	.word	0xfffffffd
	.align		4
        /*0018*/ 	.word	0x00000000
	.align		4
        /*001c*/ 	.word	0xfffffffc


//--------------------- .text.triton_poi_fused_cat_1 --------------------------
	.section	.text.triton_poi_fused_cat_1,"ax",@progbits
	.align	128
        .global         triton_poi_fused_cat_1
        .type           triton_poi_fused_cat_1,@function
        .size           triton_poi_fused_cat_1,(.L_x_1 - triton_poi_fused_cat_1)
        .other          triton_poi_fused_cat_1,@"STO_CUDA_ENTRY STV_DEFAULT"
triton_poi_fused_cat_1:
.text.triton_poi_fused_cat_1:
[----:B------:R-:W0:Y:S02]  /*0000*/  LDC R1, c[0x0][0x28] ;  /* 0x00000a00ff017b82 */ /* 0x000e240000000800 */
[----:B------:R-:W1:Y:S01]  /*0010*/  S2R R0, SR_TID.X ;  /* 0x0000000000007919 */ /* 0x000e620000002100 */
[----:B------:R-:W2:Y:S01]  /*0020*/  LDC.64 R2, c[0x0][0x210] ;  /* 0x00008400ff027b82 */ /* 0x000ea20000000a00 */
[----:B------:R-:W-:Y:S01]  /*0030*/  IMAD.MOV.U32 R9, RZ, RZ, RZ ;  /* 0x000000ffff097224 */ /* 0x000fe200078e00ff */
[----:B------:R-:W-:Y:S01]  /*0040*/  ULDC.64 UR4, c[0x0][0x208] ;  /* 0x0000820000047ab9 */ /* 0x000fe20000000a00 */
[----:B------:R-:W3:Y:S05]  /*0050*/  S2R R7, SR_CTAID.X ;  /* 0x0000000000077919 */ /* 0x000eea0000002500 */
[----:B------:R-:W4:Y:S01]  /*0060*/  LDC.64 R4, c[0x0][0x218] ;  /* 0x00008600ff047b82 */ /* 0x000f220000000a00 */
[----:B-1----:R-:W-:-:S05]  /*0070*/  LOP3.LUT R0, R0, 0x7f, RZ, 0xc0, !PT ;  /* 0x0000007f00007812 */ /* 0x002fca00078ec0ff */
[----:B---3--:R-:W-:-:S04]  /*0080*/  IMAD R7, R7, 0x80, R0 ;  /* 0x0000008007077824 */ /* 0x008fc800078e0200 */
[C---:B--2---:R-:W-:Y:S01]  /*0090*/  IMAD.WIDE R2, R7.reuse, 0x4, R2 ;  /* 0x0000000407027825 */ /* 0x044fe200078e0202 */
[----:B------:R-:W-:-:S13]  /*00a0*/  ISETP.GE.AND P0, PT, R7, 0x100, PT ;  /* 0x000001000700780c */ /* 0x000fda0003f06270 */
[----:B------:R1:W5:Y:S01]  /*00b0*/  @!P0 LDG.E R9, desc[UR4][R2.64] ;  /* 0x0000000402098981 */ /* 0x000362000c1e1900 */
[----:B------:R-:W-:-:S04]  /*00c0*/  SHF.R.S32.HI R0, RZ, 0x1f, R7 ;  /* 0x0000001fff007819 */ /* 0x000fc80000011407 */
[----:B------:R-:W-:-:S04]  /*00d0*/  LEA.HI R0, R0, R7, RZ, 0x6 ;  /* 0x0000000700007211 */ /* 0x000fc800078f30ff */
[----:B------:R-:W-:Y:S02]  /*00e0*/  LOP3.LUT R6, R0, 0xffffffc0, RZ, 0xc0, !PT ;  /* 0xffffffc000067812 */ /* 0x000fe400078ec0ff */
[----:B------:R-:W-:-:S03]  /*00f0*/  SHF.R.S32.HI R0, RZ, 0x6, R0 ;  /* 0x00000006ff007819 */ /* 0x000fc60000011400 */
[----:B------:R-:W-:-:S04]  /*0100*/  IMAD.IADD R7, R7, 0x1, -R6 ;  /* 0x0000000107077824 */ /* 0x000fc800078e0a06 */
[----:B------:R-:W-:-:S04]  /*0110*/  IMAD R7, R0, 0x50, R7 ;  /* 0x0000005000077824 */ /* 0x000fc800078e0207 */
[----:B----4-:R-:W-:Y:S01]  /*0120*/  IMAD.WIDE R4, R7, 0x4, R4 ;  /* 0x0000000407047825 */ /* 0x010fe200078e0204 */
[----:B-1----:R-:W-:Y:S06]  /*0130*/  @P0 EXIT ;  /* 0x000000000000094d */ /* 0x002fec0003800000 */
[----:B-----5:R-:W-:Y:S01]  /*0140*/  STG.E desc[UR4][R4.64], R9 ;  /* 0x0000000904007986 */ /* 0x020fe2000c101904 */
[----:B------:R-:W-:Y:S05]  /*0150*/  EXIT ;  /* 0x000000000000794d */ /* 0x000fea0003800000 */
.L_x_0:
[----:B------:R-:W-:-:S00]  /*0160*/  BRA `(.L_x_0) ;  /* 0xfffffffc00fc7947 */ /* 0x000fc0000383ffff */
[----:B------:R-:W-:-:S00]  /*0170*/  NOP ;  /* 0x0000000000007918 */ /* 0x000fc00000000000 */
        /* <DEDUP_REMOVED lines=8> */
.L_x_1:


//--------------------- .nv.constant0.triton_poi_fused_cat_1 --------------------------
	.section	.nv.constant0.triton_poi_fused_cat_1,"a",@progbits
	.sectionflags	@""
	.align	4
.nv.constant0.triton_poi_fused_cat_1:
	.zero		548
